//
// Generated by NVIDIA NVVM Compiler
//
// Compiler Build ID: CL-36424714
// Cuda compilation tools, release 13.0, V13.0.88
// Based on NVVM 20.0.0
//

.version 9.0
.target sm_100
.address_size 64

.extern .func  (.param .b32 func_retval0) vprintf
(
	.param .b64 vprintf_param_0,
	.param .b64 vprintf_param_1
)
;
.global .align 1 .b8 $str[4] = {37, 100, 45};

.entry _Z13quantize_q8_1PKfPvii(
	.param .u64 .ptr .align 1 _Z13quantize_q8_1PKfPvii_param_0,
	.param .u64 .ptr .align 1 _Z13quantize_q8_1PKfPvii_param_1,
	.param .u32 _Z13quantize_q8_1PKfPvii_param_2,
	.param .u32 _Z13quantize_q8_1PKfPvii_param_3
)
{
	.local .align 8 .b8 	__local_depot0[8];
	.reg .b64 	%SP;
	.reg .b64 	%SPL;
	.reg .pred 	%p<15>;
	.reg .b32 	%r<45>;
	.reg .b32 	%f<35>;
	.reg .b64 	%rd<16>;

	mov.u64 	%SPL, __local_depot0;
	cvta.local.u64 	%SP, %SPL;
	ld.param.u64 	%rd2, [_Z13quantize_q8_1PKfPvii_param_0];
	ld.param.u64 	%rd3, [_Z13quantize_q8_1PKfPvii_param_1];
	ld.param.u32 	%r4, [_Z13quantize_q8_1PKfPvii_param_2];
	ld.param.u32 	%r5, [_Z13quantize_q8_1PKfPvii_param_3];
	mov.u32 	%r6, %ntid.x;
	mov.u32 	%r7, %ctaid.x;
	mov.u32 	%r8, %tid.x;
	mad.lo.s32 	%r1, %r6, %r7, %r8;
	setp.ge.s32 	%p1, %r1, %r5;
	@%p1 bra 	$L__BB0_7;
	mov.u32 	%r9, %ntid.y;
	mov.u32 	%r10, %ctaid.y;
	mov.u32 	%r11, %tid.y;
	mad.lo.s32 	%r2, %r9, %r10, %r11;
	mad.lo.s32 	%r3, %r5, %r2, %r1;
	setp.ge.s32 	%p2, %r1, %r4;
	mov.f32 	%f33, 0f00000000;
	@%p2 bra 	$L__BB0_3;
	mad.lo.s32 	%r12, %r4, %r2, %r1;
	cvta.to.global.u64 	%rd4, %rd2;
	mul.wide.s32 	%rd5, %r12, 4;
	add.s64 	%rd6, %rd4, %rd5;
	ld.global.nc.f32 	%f33, [%rd6];
$L__BB0_3:
	abs.f32 	%f9, %f33;
	mov.b32 	%r13, %f9;
	shfl.sync.bfly.b32	%r14|%p3, %r13, 16, 31, -1;
	mov.b32 	%f10, %r14;
	max.f32 	%f11, %f9, %f10;
	mov.b32 	%r15, %f33;
	shfl.sync.bfly.b32	%r16|%p4, %r15, 16, 31, -1;
	mov.b32 	%f12, %r16;
	add.f32 	%f13, %f33, %f12;
	mov.b32 	%r17, %f11;
	shfl.sync.bfly.b32	%r18|%p5, %r17, 8, 31, -1;
	mov.b32 	%f14, %r18;
	max.f32 	%f15, %f11, %f14;
	mov.b32 	%r19, %f13;
	shfl.sync.bfly.b32	%r20|%p6, %r19, 8, 31, -1;
	mov.b32 	%f16, %r20;
	add.f32 	%f17, %f13, %f16;
	mov.b32 	%r21, %f15;
	shfl.sync.bfly.b32	%r22|%p7, %r21, 4, 31, -1;
	mov.b32 	%f18, %r22;
	max.f32 	%f19, %f15, %f18;
	mov.b32 	%r23, %f17;
	shfl.sync.bfly.b32	%r24|%p8, %r23, 4, 31, -1;
	mov.b32 	%f20, %r24;
	add.f32 	%f21, %f17, %f20;
	mov.b32 	%r25, %f19;
	shfl.sync.bfly.b32	%r26|%p9, %r25, 2, 31, -1;
	mov.b32 	%f22, %r26;
	max.f32 	%f23, %f19, %f22;
	mov.b32 	%r27, %f21;
	shfl.sync.bfly.b32	%r28|%p10, %r27, 2, 31, -1;
	mov.b32 	%f24, %r28;
	add.f32 	%f25, %f21, %f24;
	mov.b32 	%r29, %f23;
	shfl.sync.bfly.b32	%r30|%p11, %r29, 1, 31, -1;
	mov.b32 	%f26, %r30;
	max.f32 	%f27, %f23, %f26;
	mov.b32 	%r31, %f25;
	shfl.sync.bfly.b32	%r32|%p12, %r31, 1, 31, -1;
	mov.b32 	%f28, %r32;
	add.f32 	%f3, %f25, %f28;
	div.rn.f32 	%f4, %f27, 0f42FE0000;
	setp.eq.f32 	%p13, %f27, 0f00000000;
	mov.f32 	%f34, 0f00000000;
	@%p13 bra 	$L__BB0_5;
	div.rn.f32 	%f29, %f33, %f4;
	mov.f32 	%f30, 0f3F000000;
	copysign.f32 	%f31, %f29, %f30;
	add.rz.f32 	%f32, %f29, %f31;
	cvt.rzi.f32.f32 	%f34, %f32;
$L__BB0_5:
	add.u64 	%rd7, %SP, 0;
	add.u64 	%rd8, %SPL, 0;
	cvt.rzi.s32.f32 	%r33, %f34;
	cvt.s32.s8 	%r34, %r33;
	st.local.u32 	[%rd8], %r34;
	mov.u64 	%rd9, $str;
	cvta.global.u64 	%rd10, %rd9;
	{ // callseq 0, 0
	.param .b64 param0;
	st.param.b64 	[param0], %rd10;
	.param .b64 param1;
	st.param.b64 	[param1], %rd7;
	.param .b32 retval0;
	call.uni (retval0), 
	vprintf, 
	(
	param0, 
	param1
	);
	ld.param.b32 	%r35, [retval0];
	} // callseq 0
	shr.s32 	%r37, %r3, 31;
	shr.u32 	%r38, %r37, 27;
	add.s32 	%r39, %r3, %r38;
	and.b32  	%r40, %r39, -32;
	sub.s32 	%r41, %r3, %r40;
	shr.s32 	%r42, %r39, 5;
	cvta.to.global.u64 	%rd11, %rd3;
	mul.wide.s32 	%rd12, %r42, 40;
	add.s64 	%rd13, %rd11, %rd12;
	add.s64 	%rd1, %rd13, 8;
	cvt.s64.s32 	%rd14, %r41;
	add.s64 	%rd15, %rd1, %rd14;
	st.global.u8 	[%rd15], %r33;
	st.local.u32 	[%rd8], %r34;
	{ // callseq 1, 0
	.param .b64 param0;
	st.param.b64 	[param0], %rd10;
	.param .b64 param1;
	st.param.b64 	[param1], %rd7;
	.param .b32 retval0;
	call.uni (retval0), 
	vprintf, 
	(
	param0, 
	param1
	);
	ld.param.b32 	%r43, [retval0];
	} // callseq 1
	setp.gt.s32 	%p14, %r41, 0;
	@%p14 bra 	$L__BB0_7;
	st.global.v2.f32 	[%rd1+-8], {%f4, %f3};
$L__BB0_7:
	ret;

}


// ===== COMPILED SASS (sm_100) =====

	.target	sm_100

	.elftype	@"ET_EXEC"


//--------------------- .note.nv.tkinfo           --------------------------
	.section	.note.nv.tkinfo,"",@"SHT_NOTE"
	.sectionflags	@"SHF_NOTE_NV_TKINFO"
	.tkinfo
        /*0018*/ 	.word	0x00000002
        /*0030*/ 	.string	""
        /*0030*/ 	.string	"ptxas"
        /*0030*/ 	.string	"Cuda compilation tools, release 13.0, V13.0.88"
        /*0030*/ 	.string	"Build cuda_13.0.r13.0/compiler.36424714_0"
        /*0030*/ 	.string	"-arch sm_100 -m 64 "



//--------------------- .note.nv.cuinfo           --------------------------
	.section	.note.nv.cuinfo,"",@"SHT_NOTE"
	.sectionflags	@"SHF_NOTE_NV_CUINFO"
        /*0018*/ 	.short	0x0002
        /*001a*/ 	.short	0x0064
        /*001c*/ 	.short	0x0082
	.zero		2


//--------------------- .nv.info                  --------------------------
	.section	.nv.info,"",@"SHT_CUDA_INFO"
	.align	4


	//----- nvinfo : EIATTR_REGCOUNT
	.align		4
        /*0000*/ 	.byte	0x04, 0x2f
        /*0002*/ 	.short	(.L_2 - .L_1)
	.align		4
.L_1:
        /*0004*/ 	.word	index@(_Z13quantize_q8_1PKfPvii)
        /*0008*/ 	.word	0x0000001e


	//----- nvinfo : EIATTR_FRAME_SIZE
	.align		4
.L_2:
        /*000c*/ 	.byte	0x04, 0x11
        /*000e*/ 	.short	(.L_4 - .L_3)
	.align		4
.L_3:
        /*0010*/ 	.word	index@($__internal_0_$__cuda_sm3x_div_rn_noftz_f32_slowpath)
        /*0014*/ 	.word	0x00000008


	//----- nvinfo : EIATTR_FRAME_SIZE
	.align		4
.L_4:
        /*0018*/ 	.byte	0x04, 0x11
        /*001a*/ 	.short	(.L_6 - .L_5)
	.align		4
.L_5:
        /*001c*/ 	.word	index@(_Z13quantize_q8_1PKfPvii)
        /*0020*/ 	.word	0x00000008


	//----- nvinfo : EIATTR_MIN_STACK_SIZE
	.align		4
.L_6:
        /*0024*/ 	.byte	0x04, 0x12
        /*0026*/ 	.short	(.L_8 - .L_7)
	.align		4
.L_7:
        /*0028*/ 	.word	index@(_Z13quantize_q8_1PKfPvii)
        /*002c*/ 	.word	0x00000008
.L_8:


//--------------------- .nv.compat                --------------------------
	.section	.nv.compat,"",@"SHT_CUDA_COMPAT_INFO"
	.align	4
        /*0000*/ 	.byte	0x02, 0x09, 0x00, 0x00, 0x02, 0x02, 0x01, 0x00, 0x02, 0x05, 0x05, 0x00, 0x03, 0x07, 0x01, 0x01
        /*0010*/ 	.byte	0x02, 0x03, 0x00, 0x00, 0x02, 0x06, 0x01, 0x00, 0x04, 0x0b, 0x08, 0x00, 0x01, 0x00, 0x00, 0x00
        /*0020*/ 	.byte	0x00, 0x00, 0x00, 0x00


//--------------------- .nv.info._Z13quantize_q8_1PKfPvii --------------------------
	.section	.nv.info._Z13quantize_q8_1PKfPvii,"",@"SHT_CUDA_INFO"
	.sectionflags	@""
	.align	4


	//----- nvinfo : EIATTR_CUDA_API_VERSION
	.align		4
        /*0000*/ 	.byte	0x04, 0x37
        /*0002*/ 	.short	(.L_10 - .L_9)
.L_9:
        /*0004*/ 	.word	0x00000082


	//----- nvinfo : EIATTR_KPARAM_INFO
	.align		4
.L_10:
        /*0008*/ 	.byte	0x04, 0x17
        /*000a*/ 	.short	(.L_12 - .L_11)
.L_11:
        /*000c*/ 	.word	0x00000000
        /*0010*/ 	.short	0x0003
        /*0012*/ 	.short	0x0014
        /*0014*/ 	.byte	0x00, 0xf0, 0x11, 0x00


	//----- nvinfo : EIATTR_KPARAM_INFO
	.align		4
.L_12:
        /*0018*/ 	.byte	0x04, 0x17
        /*001a*/ 	.short	(.L_14 - .L_13)
.L_13:
        /*001c*/ 	.word	0x00000000
        /*0020*/ 	.short	0x0002
        /*0022*/ 	.short	0x0010
        /*0024*/ 	.byte	0x00, 0xf0, 0x11, 0x00


	//----- nvinfo : EIATTR_KPARAM_INFO
	.align		4
.L_14:
        /*0028*/ 	.byte	0x04, 0x17
        /*002a*/ 	.short	(.L_16 - .L_15)
.L_15:
        /*002c*/ 	.word	0x00000000
        /*0030*/ 	.short	0x0001
        /*0032*/ 	.short	0x0008
        /*0034*/ 	.byte	0x00, 0xf5, 0x21, 0x00


	//----- nvinfo : EIATTR_KPARAM_INFO
	.align		4
.L_16:
        /*0038*/ 	.byte	0x04, 0x17
        /*003a*/ 	.short	(.L_18 - .L_17)
.L_17:
        /*003c*/ 	.word	0x00000000
        /*0040*/ 	.short	0x0000
        /*0042*/ 	.short	0x0000
        /*0044*/ 	.byte	0x00, 0xf5, 0x21, 0x00


	//----- nvinfo : EIATTR_SPARSE_MMA_MASK
	.align		4
.L_18:
        /*0048*/ 	.byte	0x03, 0x50
        /*004a*/ 	.short	0x0000


	//----- nvinfo : EIATTR_MAXREG_COUNT
	.align		4
        /*004c*/ 	.byte	0x03, 0x1b
        /*004e*/ 	.short	0x00ff


	//----- nvinfo : EIATTR_EXTERNS
	.align		4
        /*0050*/ 	.byte	0x04, 0x0f
        /*0052*/ 	.short	(.L_20 - .L_19)


	//   ....[0]....
	.align		4
.L_19:
        /*0054*/ 	.word	index@(vprintf)


	//----- nvinfo : EIATTR_MERCURY_ISA_VERSION
	.align		4
.L_20:
        /*0058*/ 	.byte	0x03, 0x5f
        /*005a*/ 	.short	0x0101


	//----- nvinfo : EIATTR_COOP_GROUP_MASK_REGIDS
	.align		4
        /*005c*/ 	.byte	0x04, 0x29
        /*005e*/ 	.short	(.L_22 - .L_21)


	//   ....[0]....
.L_21:
        /*0060*/ 	.word	0xffffffff


	//   ....[1]....
        /*0064*/ 	.word	0xffffffff


	//   ....[2]....
        /*0068*/ 	.word	0xffffffff


	//   ....[3]....
        /*006c*/ 	.word	0xffffffff


	//   ....[4]....
        /*0070*/ 	.word	0xffffffff


	//   ....[5]....
        /*0074*/ 	.word	0xffffffff


	//   ....[6]....
        /*0078*/ 	.word	0xffffffff


	//   ....[7]....
        /*007c*/ 	.word	0xffffffff


	//   ....[8]....
        /*0080*/ 	.word	0xffffffff


	//   ....[9]....
        /*0084*/ 	.word	0xffffffff


	//----- nvinfo : EIATTR_COOP_GROUP_INSTR_OFFSETS
	.align		4
.L_22:
        /*0088*/ 	.byte	0x04, 0x28
        /*008a*/ 	.short	(.L_24 - .L_23)


	//   ....[0]....
.L_23:
        /*008c*/ 	.word	0x000001c0


	//   ....[1]....
        /*0090*/ 	.word	0x000001d0


	//   ....[2]....
        /*0094*/ 	.word	0x00000210


	//   ....[3]....
        /*0098*/ 	.word	0x00000220


	//   ....[4]....
        /*009c*/ 	.word	0x00000250


	//   ....[5]....
        /*00a0*/ 	.word	0x00000260


	//   ....[6]....
        /*00a4*/ 	.word	0x00000290


	//   ....[7]....
        /*00a8*/ 	.word	0x000002b0


	//   ....[8]....
        /*00ac*/ 	.word	0x00000300


	//   ....[9]....
        /*00b0*/ 	.word	0x00000310


	//----- nvinfo : EIATTR_VRC_CTA_INIT_COUNT
	.align		4
.L_24:
        /*00b4*/ 	.byte	0x02, 0x4a
	.zero		1
	.zero		1


	//----- nvinfo : EIATTR_SYSCALL_OFFSETS
	.align		4
        /*00b8*/ 	.byte	0x04, 0x46
        /*00ba*/ 	.short	(.L_26 - .L_25)


	//   ....[0]....
.L_25:
        /*00bc*/ 	.word	0x00000600


	//   ....[1]....
        /*00c0*/ 	.word	0x00000730


	//----- nvinfo : EIATTR_EXIT_INSTR_OFFSETS
	.align		4
.L_26:
        /*00c4*/ 	.byte	0x04, 0x1c
        /*00c6*/ 	.short	(.L_28 - .L_27)


	//   ....[0]....
.L_27:
        /*00c8*/ 	.word	0x000000c0


	//   ....[1]....
        /*00cc*/ 	.word	0x00000750


	//   ....[2]....
        /*00d0*/ 	.word	0x00000770


	//----- nvinfo : EIATTR_CRS_STACK_SIZE
	.align		4
.L_28:
        /*00d4*/ 	.byte	0x04, 0x1e
        /*00d6*/ 	.short	(.L_30 - .L_29)
.L_29:
        /*00d8*/ 	.word	0x00000000


	//----- nvinfo : EIATTR_CBANK_PARAM_SIZE
	.align		4
.L_30:
        /*00dc*/ 	.byte	0x03, 0x19
        /*00de*/ 	.short	0x0018


	//----- nvinfo : EIATTR_PARAM_CBANK
	.align		4
        /*00e0*/ 	.byte	0x04, 0x0a
        /*00e2*/ 	.short	(.L_32 - .L_31)
	.align		4
.L_31:
        /*00e4*/ 	.word	index@(.nv.constant0._Z13quantize_q8_1PKfPvii)
        /*00e8*/ 	.short	0x0380
        /*00ea*/ 	.short	0x0018


	//----- nvinfo : EIATTR_SW_WAR
	.align		4
.L_32:
        /*00ec*/ 	.byte	0x04, 0x36
        /*00ee*/ 	.short	(.L_34 - .L_33)
.L_33:
        /*00f0*/ 	.word	0x00000008
.L_34:


//--------------------- .nv.callgraph             --------------------------
	.section	.nv.callgraph,"",@"SHT_CUDA_CALLGRAPH"
	.align	4
	.sectionentsize	8
	.align		4
        /*0000*/ 	.word	0x00000000
	.align		4
        /*0004*/ 	.word	0xffffffff
	.align		4
        /*0008*/ 	.word	index@(_Z13quantize_q8_1PKfPvii)
	.align		4
        /*000c*/ 	.word	index@(vprintf)
	.align		4
        /*0010*/ 	.word	0x00000000
	.align		4
        /*0014*/ 	.word	0xfffffffe
	.align		4
        /*0018*/ 	.word	0x00000000
	.align		4
        /*001c*/ 	.word	0xfffffffd
	.align		4
        /*0020*/ 	.word	0x00000000
	.align		4
        /*0024*/ 	.word	0xfffffffc


//--------------------- .nv.constant4             --------------------------
	.section	.nv.constant4,"a",@progbits
	.align	8
	.align		8
.nv.constant4:
        /*0000*/ 	.dword	vprintf
	.align		8
        /*0008*/ 	.dword	$str


//--------------------- .text._Z13quantize_q8_1PKfPvii --------------------------
	.section	.text._Z13quantize_q8_1PKfPvii,"ax",@progbits
	.align	128
.text._Z13quantize_q8_1PKfPvii:
        .type           _Z13quantize_q8_1PKfPvii,@function
        .size           _Z13quantize_q8_1PKfPvii,(.L_x_20 - _Z13quantize_q8_1PKfPvii)
        .other          _Z13quantize_q8_1PKfPvii,@"STO_CUDA_ENTRY STV_DEFAULT"
_Z13quantize_q8_1PKfPvii:
[----:B------:R-:W0:Y:S01]  /*0000*/  LDC R1, c[0x0][0x37c] ;  /* 0x0000df00ff017b82 */ /* 0x000e220000000800 */
[----:B------:R-:W1:Y:S01]  /*0010*/  S2R R5, SR_CTAID.X ;  /* 0x0000000000057919 */ /* 0x000e620000002500 */
[----:B------:R-:W2:Y:S01]  /*0020*/  LDCU UR5, c[0x0][0x2fc] ;  /* 0x00005f80ff0577ac */ /* 0x000ea20008000800 */
[----:B0-----:R-:W-:Y:S01]  /*0030*/  VIADD R1, R1, 0xfffffff8 ;  /* 0xfffffff801017836 */ /* 0x001fe20000000000 */
[----:B------:R-:W1:Y:S01]  /*0040*/  S2R R0, SR_TID.X ;  /* 0x0000000000007919 */ /* 0x000e620000002100 */
[----:B------:R-:W1:Y:S01]  /*0050*/  LDCU UR6, c[0x0][0x360] ;  /* 0x00006c00ff0677ac */ /* 0x000e620008000800 */
[----:B------:R-:W0:Y:S01]  /*0060*/  LDCU UR7, c[0x0][0x394] ;  /* 0x00007280ff0777ac */ /* 0x000e220008000800 */
[----:B------:R-:W3:Y:S02]  /*0070*/  LDCU UR4, c[0x0][0x2f8] ;  /* 0x00005f00ff0477ac */ /* 0x000ee40008000800 */
[----:B---3--:R-:W-:Y:S01]  /*0080*/  IADD3 R25, P1, PT, R1, UR4, RZ ;  /* 0x0000000401197c10 */ /* 0x008fe2000ff3e0ff */
[----:B-1----:R-:W-:-:S04]  /*0090*/  IMAD R5, R5, UR6, R0 ;  /* 0x0000000605057c24 */ /* 0x002fc8000f8e0200 */
[----:B--2---:R-:W-:Y:S01]  /*00a0*/  IMAD.X R24, RZ, RZ, UR5, P1 ;  /* 0x00000005ff187e24 */ /* 0x004fe200088e06ff */
[----:B0-----:R-:W-:-:S13]  /*00b0*/  ISETP.GE.AND P0, PT, R5, UR7, PT ;  /* 0x0000000705007c0c */ /* 0x001fda000bf06270 */
[----:B------:R-:W-:Y:S05]  /*00c0*/  @P0 EXIT ;  /* 0x000000000000094d */ /* 0x000fea0003800000 */
[----:B------:R-:W0:Y:S01]  /*00d0*/  LDCU UR5, c[0x0][0x390] ;  /* 0x00007200ff0577ac */ /* 0x000e220008000800 */
[----:B------:R-:W1:Y:S01]  /*00e0*/  S2R R26, SR_CTAID.Y ;  /* 0x00000000001a7919 */ /* 0x000e620000002600 */
[----:B------:R-:W1:Y:S01]  /*00f0*/  LDCU UR4, c[0x0][0x364] ;  /* 0x00006c80ff0477ac */ /* 0x000e620008000800 */
[----:B------:R-:W1:Y:S01]  /*0100*/  S2R R3, SR_TID.Y ;  /* 0x0000000000037919 */ /* 0x000e620000002200 */
[----:B------:R-:W2:Y:S01]  /*0110*/  LDCU.64 UR36, c[0x0][0x358] ;  /* 0x00006b00ff2477ac */ /* 0x000ea20008000a00 */
[----:B0-----:R-:W-:-:S13]  /*0120*/  ISETP.GE.AND P0, PT, R5, UR5, PT ;  /* 0x0000000505007c0c */ /* 0x001fda000bf06270 */
[----:B------:R-:W0:Y:S01]  /*0130*/  @!P0 LDC.64 R6, c[0x0][0x380] ;  /* 0x0000e000ff068b82 */ /* 0x000e220000000a00 */
[----:B-1----:R-:W-:Y:S02]  /*0140*/  IMAD R26, R26, UR4, R3 ;  /* 0x000000041a1a7c24 */ /* 0x002fe4000f8e0203 */
[----:B------:R-:W-:Y:S02]  /*0150*/  IMAD.MOV.U32 R3, RZ, RZ, RZ ;  /* 0x000000ffff037224 */ /* 0x000fe400078e00ff */
[----:B------:R-:W-:-:S04]  /*0160*/  @!P0 IMAD R9, R26, UR5, R5 ;  /* 0x000000051a098c24 */ /* 0x000fc8000f8e0205 */
[----:B0-----:R-:W-:-:S05]  /*0170*/  @!P0 IMAD.WIDE R6, R9, 0x4, R6 ;  /* 0x0000000409068825 */ /* 0x001fca00078e0206 */
[----:B--2---:R-:W2:Y:S01]  /*0180*/  @!P0 LDG.E.CONSTANT R3, desc[UR36][R6.64] ;  /* 0x0000002406038981 */ /* 0x004ea2000c1e9900 */
[----:B------:R-:W-:Y:S01]  /*0190*/  BSSY.RECONVERGENT B0, `(.L_x_0) ;  /* 0x0000024000007945 */ /* 0x000fe20003800200 */
[----:B------:R-:W-:Y:S02]  /*01a0*/  IMAD R26, R26, UR7, R5 ;  /* 0x000000071a1a7c24 */ /* 0x000fe4000f8e0205 */
[----:B--2---:R-:W-:Y:S01]  /*01b0*/  FADD R8, |R3|, -RZ ;  /* 0x800000ff03087221 */ /* 0x004fe20000000200 */
[----:B------:R-:W0:Y:S04]  /*01c0*/  SHFL.BFLY PT, R2, R3, 0x10, 0x1f ;  /* 0x0e001f0003027f89 */ /* 0x000e2800000e0000 */
[----:B------:R1:W2:Y:S02]  /*01d0*/  SHFL.BFLY PT, R0, R8, 0x10, 0x1f ;  /* 0x0e001f0008007f89 */ /* 0x0002a400000e0000 */
[----:B-1----:R-:W-:-:S02]  /*01e0*/  IMAD.MOV.U32 R8, RZ, RZ, 0x42fe0000 ;  /* 0x42fe0000ff087424 */ /* 0x002fc400078e00ff */
[----:B0-----:R-:W-:Y:S01]  /*01f0*/  FADD R2, R2, R3 ;  /* 0x0000000302027221 */ /* 0x001fe20000000000 */
[----:B--2---:R-:W-:-:S04]  /*0200*/  FMNMX R0, R0, |R3|, !PT ;  /* 0x4000000300007209 */ /* 0x004fc80007800000 */
[----:B------:R-:W0:Y:S04]  /*0210*/  SHFL.BFLY PT, R11, R2, 0x8, 0x1f ;  /* 0x0d001f00020b7f89 */ /* 0x000e2800000e0000 */
[----:B------:R-:W1:Y:S01]  /*0220*/  SHFL.BFLY PT, R9, R0, 0x8, 0x1f ;  /* 0x0d001f0000097f89 */ /* 0x000e6200000e0000 */
[----:B0-----:R-:W-:Y:S01]  /*0230*/  FADD R11, R2, R11 ;  /* 0x0000000b020b7221 */ /* 0x001fe20000000000 */
[----:B-1----:R-:W-:-:S04]  /*0240*/  FMNMX R9, R0, R9, !PT ;  /* 0x0000000900097209 */ /* 0x002fc80007800000 */
[----:B------:R-:W0:Y:S04]  /*0250*/  SHFL.BFLY PT, R6, R11, 0x4, 0x1f ;  /* 0x0c801f000b067f89 */ /* 0x000e2800000e0000 */
[----:B------:R-:W1:Y:S01]  /*0260*/  SHFL.BFLY PT, R4, R9, 0x4, 0x1f ;  /* 0x0c801f0009047f89 */ /* 0x000e6200000e0000 */
[----:B0-----:R-:W-:Y:S01]  /*0270*/  FADD R6, R11, R6 ;  /* 0x000000060b067221 */ /* 0x001fe20000000000 */
[----:B-1----:R-:W-:-:S04]  /*0280*/  FMNMX R4, R9, R4, !PT ;  /* 0x0000000409047209 */ /* 0x002fc80007800000 */
[----:B------:R-:W0:Y:S01]  /*0290*/  SHFL.BFLY PT, R13, R6, 0x2, 0x1f ;  /* 0x0c401f00060d7f89 */ /* 0x000e2200000e0000 */
[----:B------:R-:W-:-:S03]  /*02a0*/  IMAD.MOV.U32 R9, RZ, RZ, 0x3c010204 ;  /* 0x3c010204ff097424 */ /* 0x000fc600078e00ff */
[----:B------:R-:W1:Y:S01]  /*02b0*/  SHFL.BFLY PT, R7, R4, 0x2, 0x1f ;  /* 0x0c401f0004077f89 */ /* 0x000e6200000e0000 */
[----:B------:R-:W-:-:S04]  /*02c0*/  FFMA R8, R9, -R8, 1 ;  /* 0x3f80000009087423 */ /* 0x000fc80000000808 */
[----:B------:R-:W-:Y:S01]  /*02d0*/  FFMA R9, R8, R9, 0.0078740157186985015869 ;  /* 0x3c01020408097423 */ /* 0x000fe20000000009 */
[----:B0-----:R-:W-:Y:S01]  /*02e0*/  FADD R13, R6, R13 ;  /* 0x0000000d060d7221 */ /* 0x001fe20000000000 */
[----:B-1----:R-:W-:-:S04]  /*02f0*/  FMNMX R7, R4, R7, !PT ;  /* 0x0000000704077209 */ /* 0x002fc80007800000 */
[----:B------:R-:W0:Y:S04]  /*0300*/  SHFL.BFLY PT, R2, R13, 0x1, 0x1f ;  /* 0x0c201f000d027f89 */ /* 0x000e2800000e0000 */
[----:B------:R-:W1:Y:S01]  /*0310*/  SHFL.BFLY PT, R0, R7, 0x1, 0x1f ;  /* 0x0c201f0007007f89 */ /* 0x000e6200000e0000 */
[----:B0-----:R-:W-:Y:S01]  /*0320*/  FADD R23, R13, R2 ;  /* 0x000000020d177221 */ /* 0x001fe20000000000 */
[----:B-1----:R-:W-:-:S04]  /*0330*/  FMNMX R0, R7, R0, !PT ;  /* 0x0000000007007209 */ /* 0x002fc80007800000 */
[----:B------:R-:W0:Y:S01]  /*0340*/  FCHK P0, R0, 127 ;  /* 0x42fe000000007902 */ /* 0x000e220000000000 */
[----:B------:R-:W-:-:S04]  /*0350*/  FFMA R22, R0, R9, RZ ;  /* 0x0000000900167223 */ /* 0x000fc800000000ff */
[----:B------:R-:W-:-:S04]  /*0360*/  FFMA R4, R22, -127, R0 ;  /* 0xc2fe000016047823 */ /* 0x000fc80000000000 */
[----:B------:R-:W-:Y:S01]  /*0370*/  FFMA R22, R9, R4, R22 ;  /* 0x0000000409167223 */ /* 0x000fe20000000016 */
[----:B0-----:R-:W-:Y:S06]  /*0380*/  @!P0 BRA `(.L_x_1) ;  /* 0x0000000000108947 */ /* 0x001fec0003800000 */
[----:B------:R-:W-:Y:S01]  /*0390*/  IMAD.MOV.U32 R22, RZ, RZ, 0x42fe0000 ;  /* 0x42fe0000ff167424 */ /* 0x000fe200078e00ff */
[----:B------:R-:W-:-:S07]  /*03a0*/  MOV R4, 0x3c0 ;  /* 0x000003c000047802 */ /* 0x000fce0000000f00 */
[----:B------:R-:W-:Y:S05]  /*03b0*/  CALL.REL.NOINC `($__internal_0_$__cuda_sm3x_div_rn_noftz_f32_slowpath) ;  /* 0x0000000000f07944 */ /* 0x000fea0003c00000 */
[----:B------:R-:W-:-:S07]  /*03c0*/  IMAD.MOV.U32 R22, RZ, RZ, R2 ;  /* 0x000000ffff167224 */ /* 0x000fce00078e0002 */
.L_x_1:
[----:B------:R-:W-:Y:S05]  /*03d0*/  BSYNC.RECONVERGENT B0 ;  /* 0x0000000000007941 */ /* 0x000fea0003800200 */
.L_x_0:
[----:B------:R-:W-:Y:S01]  /*03e0*/  FSETP.NEU.AND P0, PT, R0, RZ, PT ;  /* 0x000000ff0000720b */ /* 0x000fe20003f0d000 */
[----:B------:R-:W-:Y:S01]  /*03f0*/  BSSY.RECONVERGENT B0, `(.L_x_2) ;  /* 0x0000015000007945 */ /* 0x000fe20003800200 */
[----:B------:R-:W-:-:S11]  /*0400*/  IMAD.MOV.U32 R19, RZ, RZ, RZ ;  /* 0x000000ffff137224 */ /* 0x000fd600078e00ff */
[----:B------:R-:W-:Y:S05]  /*0410*/  @!P0 BRA `(.L_x_3) ;  /* 0x0000000000488947 */ /* 0x000fea0003800000 */
[----:B------:R-:W0:Y:S01]  /*0420*/  MUFU.RCP R5, R22 ;  /* 0x0000001600057308 */ /* 0x000e220000001000 */
[----:B------:R-:W-:Y:S07]  /*0430*/  BSSY.RECONVERGENT B1, `(.L_x_4) ;  /* 0x000000c000017945 */ /* 0x000fee0003800200 */
[----:B------:R-:W1:Y:S01]  /*0440*/  FCHK P0, R3, R22 ;  /* 0x0000001603007302 */ /* 0x000e620000000000 */
[----:B0-----:R-:W-:-:S04]  /*0450*/  FFMA R0, R5, -R22, 1 ;  /* 0x3f80000005007423 */ /* 0x001fc80000000816 */
[----:B------:R-:W-:-:S04]  /*0460*/  FFMA R0, R5, R0, R5 ;  /* 0x0000000005007223 */ /* 0x000fc80000000005 */
[----:B------:R-:W-:-:S04]  /*0470*/  FFMA R2, R0, R3, RZ ;  /* 0x0000000300027223 */ /* 0x000fc800000000ff */
[----:B------:R-:W-:-:S04]  /*0480*/  FFMA R5, R2, -R22, R3 ;  /* 0x8000001602057223 */ /* 0x000fc80000000003 */
[----:B------:R-:W-:Y:S01]  /*0490*/  FFMA R0, R0, R5, R2 ;  /* 0x0000000500007223 */ /* 0x000fe20000000002 */
[----:B-1----:R-:W-:Y:S06]  /*04a0*/  @!P0 BRA `(.L_x_5) ;  /* 0x0000000000108947 */ /* 0x002fec0003800000 */
[----:B------:R-:W-:Y:S01]  /*04b0*/  IMAD.MOV.U32 R0, RZ, RZ, R3 ;  /* 0x000000ffff007224 */ /* 0x000fe200078e0003 */
[----:B------:R-:W-:-:S07]  /*04c0*/  MOV R4, 0x4e0 ;  /* 0x000004e000047802 */ /* 0x000fce0000000f00 */
[----:B------:R-:W-:Y:S05]  /*04d0*/  CALL.REL.NOINC `($__internal_0_$__cuda_sm3x_div_rn_noftz_f32_slowpath) ;  /* 0x0000000000a87944 */ /* 0x000fea0003c00000 */
[----:B------:R-:W-:-:S07]  /*04e0*/  MOV R0, R2 ;  /* 0x0000000200007202 */ /* 0x000fce0000000f00 */
.L_x_5:
[----:B------:R-:W-:Y:S05]  /*04f0*/  BSYNC.RECONVERGENT B1 ;  /* 0x0000000000017941 */ /* 0x000fea0003800200 */
.L_x_4:
[----:B------:R-:W-:-:S05]  /*0500*/  IMAD.MOV.U32 R3, RZ, RZ, 0x3f000000 ;  /* 0x3f000000ff037424 */ /* 0x000fca00078e00ff */
[----:B------:R-:W-:-:S05]  /*0510*/  LOP3.LUT R3, R3, 0x80000000, R0, 0xb8, !PT ;  /* 0x8000000003037812 */ /* 0x000fca00078eb800 */
[----:B------:R-:W-:-:S04]  /*0520*/  FADD.RZ R3, R3, R0 ;  /* 0x0000000003037221 */ /* 0x000fc8000000c000 */
[----:B------:R0:W1:Y:S03]  /*0530*/  FRND.TRUNC R19, R3 ;  /* 0x0000000300137307 */ /* 0x000066000020d000 */
.L_x_3:
[----:B------:R-:W-:Y:S05]  /*0540*/  BSYNC.RECONVERGENT B0 ;  /* 0x0000000000007941 */ /* 0x000fea0003800200 */
.L_x_2:
[----:B-1----:R-:W1:Y:S01]  /*0550*/  F2I.TRUNC.NTZ R19, R19 ;  /* 0x0000001300137305 */ /* 0x002e62000020f100 */
[----:B------:R-:W-:Y:S01]  /*0560*/  MOV R18, 0x0 ;  /* 0x0000000000127802 */ /* 0x000fe20000000f00 */
[----:B------:R-:W2:Y:S01]  /*0570*/  LDCU.64 UR4, c[0x4][0x8] ;  /* 0x01000100ff0477ac */ /* 0x000ea20008000a00 */
[----:B------:R-:W-:Y:S02]  /*0580*/  IMAD.MOV.U32 R6, RZ, RZ, R25 ;  /* 0x000000ffff067224 */ /* 0x000fe400078e0019 */
[----:B------:R3:W4:Y:S01]  /*0590*/  LDC.64 R8, c[0x4][R18] ;  /* 0x0100000012087b82 */ /* 0x0007220000000a00 */
[----:B------:R-:W-:Y:S01]  /*05a0*/  IMAD.MOV.U32 R7, RZ, RZ, R24 ;  /* 0x000000ffff077224 */ /* 0x000fe200078e0018 */
[----:B-1----:R-:W-:-:S05]  /*05b0*/  PRMT R2, R19, 0x8880, RZ ;  /* 0x0000888013027816 */ /* 0x002fca00000000ff */
[----:B------:R3:W-:Y:S01]  /*05c0*/  STL [R1], R2 ;  /* 0x0000000201007387 */ /* 0x0007e20000100800 */
[----:B--2---:R-:W-:Y:S02]  /*05d0*/  IMAD.U32 R4, RZ, RZ, UR4 ;  /* 0x00000004ff047e24 */ /* 0x004fe4000f8e00ff */
[----:B------:R-:W-:-:S07]  /*05e0*/  IMAD.U32 R5, RZ, RZ, UR5 ;  /* 0x00000005ff057e24 */ /* 0x000fce000f8e00ff */
[----:B------:R-:W-:-:S07]  /*05f0*/  LEPC R20, `(.L_x_6) ;  /* 0x000000001014794e */ /* 0x000fce0000000000 */
[----:B0--34-:R-:W-:Y:S05]  /*0600*/  CALL.ABS.NOINC R8 ;  /* 0x0000000008007343 */ /* 0x019fea0003c00000 */
.L_x_6:
[----:B------:R-:W0:Y:S01]  /*0610*/  LDC.64 R16, c[0x0][0x388] ;  /* 0x0000e200ff107b82 */ /* 0x000e220000000a00 */
[----:B------:R-:W-:Y:S01]  /*0620*/  SHF.R.S32.HI R3, RZ, 0x1f, R26 ;  /* 0x0000001fff037819 */ /* 0x000fe2000001141a */
[----:B------:R1:W-:Y:S01]  /*0630*/  STL [R1], R2 ;  /* 0x0000000201007387 */ /* 0x0003e20000100800 */
[----:B------:R-:W2:Y:S01]  /*0640*/  LDCU.64 UR4, c[0x4][0x8] ;  /* 0x01000100ff0477ac */ /* 0x000ea20008000a00 */
[----:B------:R-:W-:Y:S01]  /*0650*/  IMAD.MOV.U32 R6, RZ, RZ, R25 ;  /* 0x000000ffff067224 */ /* 0x000fe200078e0019 */
[----:B------:R-:W-:Y:S01]  /*0660*/  LEA.HI R3, R3, R26, RZ, 0x5 ;  /* 0x0000001a03037211 */ /* 0x000fe200078f28ff */
[----:B------:R-:W-:Y:S02]  /*0670*/  IMAD.MOV.U32 R7, RZ, RZ, R24 ;  /* 0x000000ffff077224 */ /* 0x000fe400078e0018 */
[----:B------:R1:W3:Y:S01]  /*0680*/  LDC.64 R10, c[0x4][R18] ;  /* 0x01000000120a7b82 */ /* 0x0002e20000000a00 */
[----:B------:R-:W-:Y:S02]  /*0690*/  SHF.R.S32.HI R5, RZ, 0x5, R3 ;  /* 0x00000005ff057819 */ /* 0x000fe40000011403 */
[----:B------:R-:W-:-:S05]  /*06a0*/  LOP3.LUT R27, R3, 0xffffffe0, RZ, 0xc0, !PT ;  /* 0xffffffe0031b7812 */ /* 0x000fca00078ec0ff */
[----:B------:R-:W-:Y:S02]  /*06b0*/  IMAD.IADD R27, R26, 0x1, -R27 ;  /* 0x000000011a1b7824 */ /* 0x000fe400078e0a1b */
[----:B--2---:R-:W-:Y:S02]  /*06c0*/  IMAD.U32 R4, RZ, RZ, UR4 ;  /* 0x00000004ff047e24 */ /* 0x004fe4000f8e00ff */
[----:B0-----:R-:W-:Y:S01]  /*06d0*/  IMAD.WIDE R16, R5, 0x28, R16 ;  /* 0x0000002805107825 */ /* 0x001fe200078e0210 */
[----:B------:R-:W-:Y:S02]  /*06e0*/  MOV R5, UR5 ;  /* 0x0000000500057c02 */ /* 0x000fe40008000f00 */
[----:B------:R-:W-:-:S04]  /*06f0*/  IADD3 R8, P0, PT, R27, R16, RZ ;  /* 0x000000101b087210 */ /* 0x000fc80007f1e0ff */
[----:B------:R-:W-:-:S05]  /*0700*/  LEA.HI.X.SX32 R9, R27, R17, 0x1, P0 ;  /* 0x000000111b097211 */ /* 0x000fca00000f0eff */
[----:B---3--:R1:W-:Y:S04]  /*0710*/  STG.E.U8 desc[UR36][R8.64+0x8], R19 ;  /* 0x0000081308007986 */ /* 0x0083e8000c101124 */
[----:B------:R-:W-:-:S07]  /*0720*/  LEPC R20, `(.L_x_7) ;  /* 0x000000001014794e */ /* 0x000fce0000000000 */
[----:B-1----:R-:W-:Y:S05]  /*0730*/  CALL.ABS.NOINC R10 ;  /* 0x000000000a007343 */ /* 0x002fea0003c00000 */
.L_x_7:
[----:B------:R-:W-:-:S13]  /*0740*/  ISETP.GT.AND P0, PT, R27, RZ, PT ;  /* 0x000000ff1b00720c */ /* 0x000fda0003f04270 */
[----:B------:R-:W-:Y:S05]  /*0750*/  @P0 EXIT ;  /* 0x000000000000094d */ /* 0x000fea0003800000 */
[----:B------:R-:W-:Y:S01]  /*0760*/  STG.E.64 desc[UR36][R16.64], R22 ;  /* 0x0000001610007986 */ /* 0x000fe2000c101b24 */
[----:B------:R-:W-:Y:S05]  /*0770*/  EXIT ;  /* 0x000000000000794d */ /* 0x000fea0003800000 */
        .weak           $__internal_0_$__cuda_sm3x_div_rn_noftz_f32_slowpath
        .type           $__internal_0_$__cuda_sm3x_div_rn_noftz_f32_slowpath,@function
        .size           $__internal_0_$__cuda_sm3x_div_rn_noftz_f32_slowpath,(.L_x_20 - $__internal_0_$__cuda_sm3x_div_rn_noftz_f32_slowpath)
$__internal_0_$__cuda_sm3x_div_rn_noftz_f32_slowpath:
[----:B------:R-:W-:Y:S01]  /*0780*/  SHF.R.U32.HI R6, RZ, 0x17, R22 ;  /* 0x00000017ff067819 */ /* 0x000fe20000011616 */
[----:B------:R-:W-:Y:S01]  /*0790*/  BSSY.RECONVERGENT B2, `(.L_x_8) ;  /* 0x0000064000027945 */ /* 0x000fe20003800200 */
[----:B------:R-:W-:Y:S01]  /*07a0*/  SHF.R.U32.HI R2, RZ, 0x17, R0 ;  /* 0x00000017ff027819 */ /* 0x000fe20000011600 */
[----:B------:R-:W-:Y:S01]  /*07b0*/  IMAD.MOV.U32 R7, RZ, RZ, R22 ;  /* 0x000000ffff077224 */ /* 0x000fe200078e0016 */
[----:B------:R-:W-:Y:S02]  /*07c0*/  LOP3.LUT R6, R6, 0xff, RZ, 0xc0, !PT ;  /* 0x000000ff06067812 */ /* 0x000fe400078ec0ff */
[----:B------:R-:W-:Y:S01]  /*07d0*/  LOP3.LUT R10, R2, 0xff, RZ, 0xc0, !PT ;  /* 0x000000ff020a7812 */ /* 0x000fe200078ec0ff */
[----:B------:R-:W-:Y:S02]  /*07e0*/  IMAD.MOV.U32 R2, RZ, RZ, R0 ;  /* 0x000000ffff027224 */ /* 0x000fe400078e0000 */
[----:B------:R-:W-:Y:S02]  /*07f0*/  VIADD R9, R6, 0xffffffff ;  /* 0xffffffff06097836 */ /* 0x000fe40000000000 */
[----:B------:R-:W-:-:S03]  /*0800*/  VIADD R8, R10, 0xffffffff ;  /* 0xffffffff0a087836 */ /* 0x000fc60000000000 */
[----:B------:R-:W-:-:S04]  /*0810*/  ISETP.GT.U32.AND P0, PT, R9, 0xfd, PT ;  /* 0x000000fd0900780c */ /* 0x000fc80003f04070 */
[----:B------:R-:W-:-:S13]  /*0820*/  ISETP.GT.U32.OR P0, PT, R8, 0xfd, P0 ;  /* 0x000000fd0800780c */ /* 0x000fda0000704470 */
[----:B------:R-:W-:Y:S01]  /*0830*/  @!P0 IMAD.MOV.U32 R5, RZ, RZ, RZ ;  /* 0x000000ffff058224 */ /* 0x000fe200078e00ff */
[----:B------:R-:W-:Y:S06]  /*0840*/  @!P0 BRA `(.L_x_9) ;  /* 0x00000000005c8947 */ /* 0x000fec0003800000 */
[----:B------:R-:W-:Y:S02]  /*0850*/  FSETP.GTU.FTZ.AND P0, PT, |R0|, +INF , PT ;  /* 0x7f8000000000780b */ /* 0x000fe40003f1c200 */
[----:B------:R-:W-:-:S04]  /*0860*/  FSETP.GTU.FTZ.AND P1, PT, |R22|, +INF , PT ;  /* 0x7f8000001600780b */ /* 0x000fc80003f3c200 */
[----:B------:R-:W-:-:S13]  /*0870*/  PLOP3.LUT P0, PT, P0, P1, PT, 0xf8, 0x8f ;  /* 0x00000000008f781c */ /* 0x000fda0000703f70 */
[----:B------:R-:W-:Y:S05]  /*0880*/  @P0 BRA `(.L_x_10) ;  /* 0x00000004004c0947 */ /* 0x000fea0003800000 */
[----:B------:R-:W-:-:S13]  /*0890*/  LOP3.LUT P0, RZ, R7, 0x7fffffff, R2, 0xc8, !PT ;  /* 0x7fffffff07ff7812 */ /* 0x000fda000780c802 */
[----:B------:R-:W-:Y:S05]  /*08a0*/  @!P0 BRA `(.L_x_11) ;  /* 0x00000004003c8947 */ /* 0x000fea0003800000 */
[----:B------:R-:W-:Y:S02]  /*08b0*/  FSETP.NEU.FTZ.AND P2, PT, |R0|, +INF , PT ;  /* 0x7f8000000000780b */ /* 0x000fe40003f5d200 */
[----:B------:R-:W-:Y:S02]  /*08c0*/  FSETP.NEU.FTZ.AND P1, PT, |R22|, +INF , PT ;  /* 0x7f8000001600780b */ /* 0x000fe40003f3d200 */
[----:B------:R-:W-:-:S11]  /*08d0*/  FSETP.NEU.FTZ.AND P0, PT, |R0|, +INF , PT ;  /* 0x7f8000000000780b */ /* 0x000fd60003f1d200 */
[----:B------:R-:W-:Y:S05]  /*08e0*/  @!P1 BRA !P2, `(.L_x_11) ;  /* 0x00000004002c9947 */ /* 0x000fea0005000000 */
[----:B------:R-:W-:-:S04]  /*08f0*/  LOP3.LUT P2, RZ, R2, 0x7fffffff, RZ, 0xc0, !PT ;  /* 0x7fffffff02ff7812 */ /* 0x000fc8000784c0ff */
[----:B------:R-:W-:-:S13]  /*0900*/  PLOP3.LUT P1, PT, P1, P2, PT, 0x2f, 0xf2 ;  /* 0x0000000000f2781c */ /* 0x000fda0000f24577 */
[----:B------:R-:W-:Y:S05]  /*0910*/  @P1 BRA `(.L_x_12) ;  /* 0x0000000400181947 */ /* 0x000fea0003800000 */
[----:B------:R-:W-:-:S04]  /*0920*/  LOP3.LUT P1, RZ, R7, 0x7fffffff, RZ, 0xc0, !PT ;  /* 0x7fffffff07ff7812 */ /* 0x000fc8000782c0ff */
[----:B------:R-:W-:-:S13]  /*0930*/  PLOP3.LUT P0, PT, P0, P1, PT, 0x2f, 0xf2 ;  /* 0x0000000000f2781c */ /* 0x000fda0000702577 */
[----:B------:R-:W-:Y:S05]  /*0940*/  @P0 BRA `(.L_x_13) ;  /* 0x0000000400000947 */ /* 0x000fea0003800000 */
[----:B------:R-:W-:Y:S02]  /*0950*/  ISETP.GE.AND P0, PT, R8, RZ, PT ;  /* 0x000000ff0800720c */ /* 0x000fe40003f06270 */
[----:B------:R-:W-:-:S11]  /*0960*/  ISETP.GE.AND P1, PT, R9, RZ, PT ;  /* 0x000000ff0900720c */ /* 0x000fd60003f26270 */
[----:B------:R-:W-:Y:S01]  /*0970*/  @P0 MOV R5, RZ ;  /* 0x000000ff00050202 */ /* 0x000fe20000000f00 */
[----:B------:R-:W-:Y:S02]  /*0980*/  @!P0 IMAD.MOV.U32 R5, RZ, RZ, -0x40 ;  /* 0xffffffc0ff058424 */ /* 0x000fe400078e00ff */
[----:B------:R-:W-:Y:S01]  /*0990*/  @!P0 FFMA R2, R0, 1.84467440737095516160e+19, RZ ;  /* 0x5f80000000028823 */ /* 0x000fe200000000ff */
[----:B------:R-:W-:Y:S01]  /*09a0*/  @!P1 FFMA R7, R22, 1.84467440737095516160e+19, RZ ;  /* 0x5f80000016079823 */ /* 0x000fe200000000ff */
[----:B------:R-:W-:-:S07]  /*09b0*/  @!P1 VIADD R5, R5, 0x40 ;  /* 0x0000004005059836 */ /* 0x000fce0000000000 */
.L_x_9:
[----:B------:R-:W-:Y:S01]  /*09c0*/  LEA R8, R6, 0xc0800000, 0x17 ;  /* 0xc080000006087811 */ /* 0x000fe200078eb8ff */
[----:B------:R-:W-:Y:S04]  /*09d0*/  BSSY.RECONVERGENT B3, `(.L_x_14) ;  /* 0x0000036000037945 */ /* 0x000fe80003800200 */
[----:B------:R-:W-:Y:S02]  /*09e0*/  IMAD.IADD R8, R7, 0x1, -R8 ;  /* 0x0000000107087824 */ /* 0x000fe400078e0a08 */
[----:B------:R-:W-:Y:S02]  /*09f0*/  VIADD R7, R10, 0xffffff81 ;  /* 0xffffff810a077836 */ /* 0x000fe40000000000 */
[----:B------:R0:W1:Y:S01]  /*0a00*/  MUFU.RCP R9, R8 ;  /* 0x0000000800097308 */ /* 0x0000620000001000 */
[----:B------:R-:W-:Y:S01]  /*0a10*/  FADD.FTZ R11, -R8, -RZ ;  /* 0x800000ff080b7221 */ /* 0x000fe20000010100 */
[C---:B------:R-:W-:Y:S01]  /*0a20*/  IMAD R2, R7.reuse, -0x800000, R2 ;  /* 0xff80000007027824 */ /* 0x040fe200078e0202 */
[----:B0-----:R-:W-:-:S05]  /*0a30*/  IADD3 R8, PT, PT, R7, 0x7f, -R6 ;  /* 0x0000007f07087810 */ /* 0x001fca0007ffe806 */
[----:B------:R-:W-:Y:S02]  /*0a40*/  IMAD.IADD R5, R8, 0x1, R5 ;  /* 0x0000000108057824 */ /* 0x000fe400078e0205 */
[----:B-1----:R-:W-:-:S04]  /*0a50*/  FFMA R10, R9, R11, 1 ;  /* 0x3f800000090a7423 */ /* 0x002fc8000000000b */
[----:B------:R-:W-:-:S04]  /*0a60*/  FFMA R12, R9, R10, R9 ;  /* 0x0000000a090c7223 */ /* 0x000fc80000000009 */
[----:B------:R-:W-:-:S04]  /*0a70*/  FFMA R9, R2, R12, RZ ;  /* 0x0000000c02097223 */ /* 0x000fc800000000ff */
[----:B------:R-:W-:-:S04]  /*0a80*/  FFMA R10, R11, R9, R2 ;  /* 0x000000090b0a7223 */ /* 0x000fc80000000002 */
[----:B------:R-:W-:-:S04]  /*0a90*/  FFMA R9, R12, R10, R9 ;  /* 0x0000000a0c097223 */ /* 0x000fc80000000009 */
[----:B------:R-:W-:-:S04]  /*0aa0*/  FFMA R10, R11, R9, R2 ;  /* 0x000000090b0a7223 */ /* 0x000fc80000000002 */
[----:B------:R-:W-:-:S05]  /*0ab0*/  FFMA R2, R12, R10, R9 ;  /* 0x0000000a0c027223 */ /* 0x000fca0000000009 */
[----:B------:R-:W-:-:S04]  /*0ac0*/  SHF.R.U32.HI R6, RZ, 0x17, R2 ;  /* 0x00000017ff067819 */ /* 0x000fc80000011602 */
[----:B------:R-:W-:-:S05]  /*0ad0*/  LOP3.LUT R6, R6, 0xff, RZ, 0xc0, !PT ;  /* 0x000000ff06067812 */ /* 0x000fca00078ec0ff */
[----:B------:R-:W-:-:S05]  /*0ae0*/  IMAD.IADD R11, R6, 0x1, R5 ;  /* 0x00000001060b7824 */ /* 0x000fca00078e0205 */
[----:B------:R-:W-:-:S04]  /*0af0*/  IADD3 R6, PT, PT, R11, -0x1, RZ ;  /* 0xffffffff0b067810 */ /* 0x000fc80007ffe0ff */
[----:B------:R-:W-:-:S13]  /*0b00*/  ISETP.GE.U32.AND P0, PT, R6, 0xfe, PT ;  /* 0x000000fe0600780c */ /* 0x000fda0003f06070 */
[----:B------:R-:W-:Y:S05]  /*0b10*/  @!P0 BRA `(.L_x_15) ;  /* 0x0000000000808947 */ /* 0x000fea0003800000 */
[----:B------:R-:W-:-:S13]  /*0b20*/  ISETP.GT.AND P0, PT, R11, 0xfe, PT ;  /* 0x000000fe0b00780c */ /* 0x000fda0003f04270 */
[----:B------:R-:W-:Y:S05]  /*0b30*/  @P0 BRA `(.L_x_16) ;  /* 0x00000000006c0947 */ /* 0x000fea0003800000 */
[----:B------:R-:W-:-:S13]  /*0b40*/  ISETP.GE.AND P0, PT, R11, 0x1, PT ;  /* 0x000000010b00780c */ /* 0x000fda0003f06270 */
[----:B------:R-:W-:Y:S05]  /*0b50*/  @P0 BRA `(.L_x_17) ;  /* 0x0000000000740947 */ /* 0x000fea0003800000 */
[----:B------:R-:W-:Y:S02]  /*0b60*/  ISETP.GE.AND P0, PT, R11, -0x18, PT ;  /* 0xffffffe80b00780c */ /* 0x000fe40003f06270 */
[----:B------:R-:W-:-:S11]  /*0b70*/  LOP3.LUT R2, R2, 0x80000000, RZ, 0xc0, !PT ;  /* 0x8000000002027812 */ /* 0x000fd600078ec0ff */
[----:B------:R-:W-:Y:S05]  /*0b80*/  @!P0 BRA `(.L_x_17) ;  /* 0x0000000000688947 */ /* 0x000fea0003800000 */
[CCC-:B------:R-:W-:Y:S01]  /*0b90*/  FFMA.RZ R5, R12.reuse, R10.reuse, R9.reuse ;  /* 0x0000000a0c057223 */ /* 0x1c0fe2000000c009 */
[C---:B------:R-:W-:Y:S02]  /*0ba0*/  VIADD R8, R11.reuse, 0x20 ;  /* 0x000000200b087836 */ /* 0x040fe40000000000 */
[CCC-:B------:R-:W-:Y:S01]  /*0bb0*/  FFMA.RM R6, R12.reuse, R10.reuse, R9.reuse ;  /* 0x0000000a0c067223 */ /* 0x1c0fe20000004009 */
[----:B------:R-:W-:Y:S02]  /*0bc0*/  ISETP.NE.AND P2, PT, R11, RZ, PT ;  /* 0x000000ff0b00720c */ /* 0x000fe40003f45270 */
[----:B------:R-:W-:Y:S01]  /*0bd0*/  LOP3.LUT R7, R5, 0x7fffff, RZ, 0xc0, !PT ;  /* 0x007fffff05077812 */ /* 0x000fe200078ec0ff */
[----:B------:R-:W-:Y:S01]  /*0be0*/  FFMA.RP R5, R12, R10, R9 ;  /* 0x0000000a0c057223 */ /* 0x000fe20000008009 */
[----:B------:R-:W-:Y:S01]  /*0bf0*/  IMAD.MOV R9, RZ, RZ, -R11 ;  /* 0x000000ffff097224 */ /* 0x000fe200078e0a0b */
[----:B------:R-:W-:Y:S02]  /*0c00*/  ISETP.NE.AND P1, PT, R11, RZ, PT ;  /* 0x000000ff0b00720c */ /* 0x000fe40003f25270 */
[----:B------:R-:W-:-:S02]  /*0c10*/  LOP3.LUT R7, R7, 0x800000, RZ, 0xfc, !PT ;  /* 0x0080000007077812 */ /* 0x000fc400078efcff */
[----:B------:R-:W-:Y:S02]  /*0c20*/  FSETP.NEU.FTZ.AND P0, PT, R5, R6, PT ;  /* 0x000000060500720b */ /* 0x000fe40003f1d000 */
[----:B------:R-:W-:Y:S02]  /*0c30*/  SHF.L.U32 R8, R7, R8, RZ ;  /* 0x0000000807087219 */ /* 0x000fe400000006ff */
[----:B------:R-:W-:Y:S02]  /*0c40*/  SEL R6, R9, RZ, P2 ;  /* 0x000000ff09067207 */ /* 0x000fe40001000000 */
[----:B------:R-:W-:Y:S02]  /*0c50*/  ISETP.NE.AND P1, PT, R8, RZ, P1 ;  /* 0x000000ff0800720c */ /* 0x000fe40000f25270 */
[----:B------:R-:W-:Y:S02]  /*0c60*/  SHF.R.U32.HI R6, RZ, R6, R7 ;  /* 0x00000006ff067219 */ /* 0x000fe40000011607 */
[----:B------:R-:W-:-:S02]  /*0c70*/  PLOP3.LUT P0, PT, P0, P1, PT, 0xf8, 0x8f ;  /* 0x00000000008f781c */ /* 0x000fc40000703f70 */
[----:B------:R-:W-:Y:S02]  /*0c80*/  SHF.R.U32.HI R8, RZ, 0x1, R6 ;  /* 0x00000001ff087819 */ /* 0x000fe40000011606 */
[----:B------:R-:W-:-:S04]  /*0c90*/  SEL R5, RZ, 0x1, !P0 ;  /* 0x00000001ff057807 */ /* 0x000fc80004000000 */
[----:B------:R-:W-:-:S04]  /*0ca0*/  LOP3.LUT R5, R5, 0x1, R8, 0xf8, !PT ;  /* 0x0000000105057812 */ /* 0x000fc800078ef808 */
[----:B------:R-:W-:-:S05]  /*0cb0*/  LOP3.LUT R5, R5, R6, RZ, 0xc0, !PT ;  /* 0x0000000605057212 */ /* 0x000fca00078ec0ff */
[----:B------:R-:W-:-:S05]  /*0cc0*/  IMAD.IADD R5, R8, 0x1, R5 ;  /* 0x0000000108057824 */ /* 0x000fca00078e0205 */
[----:B------:R-:W-:Y:S01]  /*0cd0*/  LOP3.LUT R2, R5, R2, RZ, 0xfc, !PT ;  /* 0x0000000205027212 */ /* 0x000fe200078efcff */
[----:B------:R-:W-:Y:S06]  /*0ce0*/  BRA `(.L_x_17) ;  /* 0x0000000000107947 */ /* 0x000fec0003800000 */
.L_x_16:
[----:B------:R-:W-:-:S04]  /*0cf0*/  LOP3.LUT R2, R2, 0x80000000, RZ, 0xc0, !PT ;  /* 0x8000000002027812 */ /* 0x000fc800078ec0ff */
[----:B------:R-:W-:Y:S01]  /*0d00*/  LOP3.LUT R2, R2, 0x7f800000, RZ, 0xfc, !PT ;  /* 0x7f80000002027812 */ /* 0x000fe200078efcff */
[----:B------:R-:W-:Y:S06]  /*0d10*/  BRA `(.L_x_17) ;  /* 0x0000000000047947 */ /* 0x000fec0003800000 */
.L_x_15:
[----:B------:R-:W-:-:S07]  /*0d20*/  IMAD R2, R5, 0x800000, R2 ;  /* 0x0080000005027824 */ /* 0x000fce00078e0202 */
.L_x_17:
[----:B------:R-:W-:Y:S05]  /*0d30*/  BSYNC.RECONVERGENT B3 ;  /* 0x0000000000037941 */ /* 0x000fea0003800200 */
.L_x_14:
[----:B------:R-:W-:Y:S05]  /*0d40*/  BRA `(.L_x_18) ;  /* 0x0000000000207947 */ /* 0x000fea0003800000 */
.L_x_13:
[----:B------:R-:W-:-:S04]  /*0d50*/  LOP3.LUT R2, R7, 0x80000000, R2, 0x48, !PT ;  /* 0x8000000007027812 */ /* 0x000fc800078e4802 */
[----:B------:R-:W-:Y:S01]  /*0d60*/  LOP3.LUT R2, R2, 0x7f800000, RZ, 0xfc, !PT ;  /* 0x7f80000002027812 */ /* 0x000fe200078efcff */
[----:B------:R-:W-:Y:S06]  /*0d70*/  BRA `(.L_x_18) ;  /* 0x0000000000147947 */ /* 0x000fec0003800000 */
.L_x_12:
[----:B------:R-:W-:Y:S01]  /*0d80*/  LOP3.LUT R2, R7, 0x80000000, R2, 0x48, !PT ;  /* 0x8000000007027812 */ /* 0x000fe200078e4802 */
[----:B------:R-:W-:Y:S06]  /*0d90*/  BRA `(.L_x_18) ;  /* 0x00000000000c7947 */ /* 0x000fec0003800000 */
.L_x_11:
[----:B------:R-:W0:Y:S01]  /*0da0*/  MUFU.RSQ R2, -QNAN ;  /* 0xffc0000000027908 */ /* 0x000e220000001400 */
[----:B------:R-:W-:Y:S05]  /*0db0*/  BRA `(.L_x_18) ;  /* 0x0000000000047947 */ /* 0x000fea0003800000 */
.L_x_10:
[----:B------:R-:W-:-:S07]  /*0dc0*/  FADD.FTZ R2, R0, R22 ;  /* 0x0000001600027221 */ /* 0x000fce0000010000 */
.L_x_18:
[----:B------:R-:W-:Y:S05]  /*0dd0*/  BSYNC.RECONVERGENT B2 ;  /* 0x0000000000027941 */ /* 0x000fea0003800200 */
.L_x_8:
[----:B------:R-:W-:-:S04]  /*0de0*/  IMAD.MOV.U32 R5, RZ, RZ, 0x0 ;  /* 0x00000000ff057424 */ /* 0x000fc800078e00ff */
[----:B0-----:R-:W-:Y:S05]  /*0df0*/  RET.REL.NODEC R4 `(_Z13quantize_q8_1PKfPvii) ;  /* 0xfffffff004807950 */ /* 0x001fea0003c3ffff */
.L_x_19:
[----:B------:R-:W-:-:S00]  /*0e00*/  BRA `(.L_x_19) ;  /* 0xfffffffc00fc7947 */ /* 0x000fc0000383ffff */
[----:B------:R-:W-:-:S00]  /*0e10*/  NOP ;  /* 0x0000000000007918 */ /* 0x000fc00000000000 */
        /* <DEDUP_REMOVED lines=14> */
.L_x_20:


//--------------------- .nv.global.init           --------------------------
	.section	.nv.global.init,"aw",@progbits
.nv.global.init:
	.type		$str,@object
	.size		$str,(.L_0 - $str)
$str:
        /*0000*/ 	.byte	0x25, 0x64, 0x2d, 0x00
.L_0:


//--------------------- .nv.shared.reserved.0     --------------------------
	.section	.nv.shared.reserved.0,"aw",@nobits
	.weak		__nv_reservedSMEM_offset_0_alias
	.size		__nv_reservedSMEM_offset_0_alias, 0, 64
	.other		__nv_reservedSMEM_offset_0_alias,@"STO_CUDA_RESERVED_SHARED STV_DEFAULT"
__nv_reservedSMEM_offset_0_alias:
	.zero		0
	.zero		64


//--------------------- .nv.constant0._Z13quantize_q8_1PKfPvii --------------------------
	.section	.nv.constant0._Z13quantize_q8_1PKfPvii,"a",@progbits
	.sectionflags	@""
	.align	4
.nv.constant0._Z13quantize_q8_1PKfPvii:
	.zero		920


//--------------------- SYMBOLS --------------------------

	.type		.nv.reservedSmem.offset0,@object
	.size		.nv.reservedSmem.offset0,0x4
	.type		vprintf,@function
